	.headerflags	@"EF_CUDA_TEXMODE_UNIFIED EF_CUDA_64BIT_ADDRESS EF_CUDA_ACCELERATORS EF_CUDA_SM90 EF_CUDA_VIRTUAL_SM(EF_CUDA_SM90)"
	.elftype	@"ET_EXEC"


//--------------------- .nv.info                  --------------------------
	.section	.nv.info,"",@"SHT_CUDA_INFO"
	.align	4


	//----- nvinfo : EIATTR_REGCOUNT
	.align		4
        /*0000*/ 	.byte	0x04, 0x2f
        /*0002*/ 	.short	(.L_3 - .L_2)
	.align		4
.L_2:
        /*0004*/ 	.word	index@(triton_poi_fused__native_batch_norm_legit_no_training_convolution_35)
        /*0008*/ 	.word	0x00000017


	//----- nvinfo : EIATTR_MIN_STACK_SIZE
	.align		4
.L_3:
        /*000c*/ 	.byte	0x04, 0x12
        /*000e*/ 	.short	(.L_5 - .L_4)
	.align		4
.L_4:
        /*0010*/ 	.word	index@(triton_poi_fused__native_batch_norm_legit_no_training_convolution_35)
        /*0014*/ 	.word	0x00000000


	//----- nvinfo : EIATTR_FRAME_SIZE
	.align		4
.L_5:
        /*0018*/ 	.byte	0x04, 0x11
        /*001a*/ 	.short	(.L_7 - .L_6)
	.align		4
.L_6:
        /*001c*/ 	.word	index@(triton_poi_fused__native_batch_norm_legit_no_training_convolution_35)
        /*0020*/ 	.word	0x00000000


	//----- nvinfo : EIATTR_MIN_STACK_SIZE
	.align		4
.L_7:
        /*0024*/ 	.byte	0x04, 0x12
        /*0026*/ 	.short	(.L_9 - .L_8)
	.align		4
.L_8:
        /*0028*/ 	.word	index@(triton_poi_fused__native_batch_norm_legit_no_training_convolution_35)
        /*002c*/ 	.word	0x00000000
.L_9:


//--------------------- .nv.info.triton_poi_fused__native_batch_norm_legit_no_training_convolution_35 --------------------------
	.section	.nv.info.triton_poi_fused__native_batch_norm_legit_no_training_convolution_35,"",@"SHT_CUDA_INFO"
	.sectionflags	@""
	.align	4


	//----- nvinfo : EIATTR_CUDA_API_VERSION
	.align		4
        /*0000*/ 	.byte	0x04, 0x37
        /*0002*/ 	.short	(.L_11 - .L_10)
.L_10:
        /*0004*/ 	.word	0x0000007c


	//----- nvinfo : EIATTR_KPARAM_INFO
	.align		4
.L_11:
        /*0008*/ 	.byte	0x04, 0x17
        /*000a*/ 	.short	(.L_13 - .L_12)
.L_12:
        /*000c*/ 	.word	0x00000000
        /*0010*/ 	.short	0x0007
        /*0012*/ 	.short	0x0038
        /*0014*/ 	.byte	0x00, 0xf0, 0x11, 0x00


	//----- nvinfo : EIATTR_KPARAM_INFO
	.align		4
.L_13:
        /*0018*/ 	.byte	0x04, 0x17
        /*001a*/ 	.short	(.L_15 - .L_14)
.L_14:
        /*001c*/ 	.word	0x00000000
        /*0020*/ 	.short	0x0006
        /*0022*/ 	.short	0x0030
        /*0024*/ 	.byte	0x00, 0xf4, 0x21, 0x00


	//----- nvinfo : EIATTR_KPARAM_INFO
	.align		4
.L_15:
        /*0028*/ 	.byte	0x04, 0x17
        /*002a*/ 	.short	(.L_17 - .L_16)
.L_16:
        /*002c*/ 	.word	0x00000000
        /*0030*/ 	.short	0x0005
        /*0032*/ 	.short	0x0028
        /*0034*/ 	.byte	0x00, 0xf4, 0x21, 0x00


	//----- nvinfo : EIATTR_KPARAM_INFO
	.align		4
.L_17:
        /*0038*/ 	.byte	0x04, 0x17
        /*003a*/ 	.short	(.L_19 - .L_18)
.L_18:
        /*003c*/ 	.word	0x00000000
        /*0040*/ 	.short	0x0004
        /*0042*/ 	.short	0x0020
        /*0044*/ 	.byte	0x00, 0xf4, 0x21, 0x00


	//----- nvinfo : EIATTR_KPARAM_INFO
	.align		4
.L_19:
        /*0048*/ 	.byte	0x04, 0x17
        /*004a*/ 	.short	(.L_21 - .L_20)
.L_20:
        /*004c*/ 	.word	0x00000000
        /*0050*/ 	.short	0x0003
        /*0052*/ 	.short	0x0018
        /*0054*/ 	.byte	0x00, 0xf4, 0x21, 0x00


	//----- nvinfo : EIATTR_KPARAM_INFO
	.align		4
.L_21:
        /*0058*/ 	.byte	0x04, 0x17
        /*005a*/ 	.short	(.L_23 - .L_22)
.L_22:
        /*005c*/ 	.word	0x00000000
        /*0060*/ 	.short	0x0002
        /*0062*/ 	.short	0x0010
        /*0064*/ 	.byte	0x00, 0xf4, 0x21, 0x00


	//----- nvinfo : EIATTR_KPARAM_INFO
	.align		4
.L_23:
        /*0068*/ 	.byte	0x04, 0x17
        /*006a*/ 	.short	(.L_25 - .L_24)
.L_24:
        /*006c*/ 	.word	0x00000000
        /*0070*/ 	.short	0x0001
        /*0072*/ 	.short	0x0008
        /*0074*/ 	.byte	0x00, 0xf4, 0x21, 0x00


	//----- nvinfo : EIATTR_KPARAM_INFO
	.align		4
.L_25:
        /*0078*/ 	.byte	0x04, 0x17
        /*007a*/ 	.short	(.L_27 - .L_26)
.L_26:
        /*007c*/ 	.word	0x00000000
        /*0080*/ 	.short	0x0000
        /*0082*/ 	.short	0x0000
        /*0084*/ 	.byte	0x00, 0xf4, 0x21, 0x00


	//----- nvinfo : EIATTR_SPARSE_MMA_MASK
	.align		4
.L_27:
        /*0088*/ 	.byte	0x03, 0x50
        /*008a*/ 	.short	0x0000


	//----- nvinfo : EIATTR_MAXREG_COUNT
	.align		4
        /*008c*/ 	.byte	0x03, 0x1b
        /*008e*/ 	.short	0x00ff


	//----- nvinfo : EIATTR_EXIT_INSTR_OFFSETS
	.align		4
        /*0090*/ 	.byte	0x04, 0x1c
        /*0092*/ 	.short	(.L_29 - .L_28)


	//   ....[0]....
.L_28:
        /*0094*/ 	.word	0x000003f0


	//----- nvinfo : EIATTR_REQNTID
	.align		4
.L_29:
        /*0098*/ 	.byte	0x04, 0x10
        /*009a*/ 	.short	(.L_31 - .L_30)
.L_30:
        /*009c*/ 	.word	0x00000100
        /*00a0*/ 	.word	0x00000001
        /*00a4*/ 	.word	0x00000001


	//----- nvinfo : EIATTR_CBANK_PARAM_SIZE
	.align		4
.L_31:
        /*00a8*/ 	.byte	0x03, 0x19
        /*00aa*/ 	.short	0x003c


	//----- nvinfo : EIATTR_PARAM_CBANK
	.align		4
        /*00ac*/ 	.byte	0x04, 0x0a
        /*00ae*/ 	.short	(.L_33 - .L_32)
	.align		4
.L_32:
        /*00b0*/ 	.word	index@(.nv.constant0.triton_poi_fused__native_batch_norm_legit_no_training_convolution_35)
        /*00b4*/ 	.short	0x0210
        /*00b6*/ 	.short	0x003c


	//----- nvinfo : EIATTR_SW_WAR
	.align		4
.L_33:
        /*00b8*/ 	.byte	0x04, 0x36
        /*00ba*/ 	.short	(.L_35 - .L_34)
.L_34:
        /*00bc*/ 	.word	0x00000008
.L_35:


//--------------------- .nv.callgraph             --------------------------
	.section	.nv.callgraph,"",@"SHT_CUDA_CALLGRAPH"
	.align	4
	.sectionentsize	8
	.align		4
        /*0000*/ 	.word	0x00000000
	.align		4
        /*0004*/ 	.word	0xffffffff
	.align		4
        /*0008*/ 	.word	0x00000000
	.align		4
        /*000c*/ 	.word	0xfffffffe
	.align		4
        /*0010*/ 	.word	0x00000000
	.align		4
        /*0014*/ 	.word	0xfffffffd
	.align		4
        /*0018*/ 	.word	0x00000000
	.align		4
        /*001c*/ 	.word	0xfffffffc


//--------------------- .nv.constant4             --------------------------
	.section	.nv.constant4,"a",@progbits
	.align	8
	.align		8
.nv.constant4:
        /*0000*/ 	.dword	_$_str
	.align		8
        /*0008*/ 	.dword	_$_str_$_2


//--------------------- .text.triton_poi_fused__native_batch_norm_legit_no_training_convolution_35 --------------------------
	.section	.text.triton_poi_fused__native_batch_norm_legit_no_training_convolution_35,"ax",@progbits
	.align	128
        .global         triton_poi_fused__native_batch_norm_legit_no_training_convolution_35
        .type           triton_poi_fused__native_batch_norm_legit_no_training_convolution_35,@function
        .size           triton_poi_fused__native_batch_norm_legit_no_training_convolution_35,(.L_x_1 - triton_poi_fused__native_batch_norm_legit_no_training_convolution_35)
        .other          triton_poi_fused__native_batch_norm_legit_no_training_convolution_35,@"STO_CUDA_ENTRY STV_DEFAULT"
triton_poi_fused__native_batch_norm_legit_no_training_convolution_35:
.text.triton_poi_fused__native_batch_norm_legit_no_training_convolution_35:
[----:B------:R-:W-:Y:S01]  /*0000*/  LDC R1, c[0x0][0x28] ;  /* 0x00000a00ff017b82 */ /* 0x000fe20000000800 */
[----:B------:R-:W1:Y:S07]  /*0010*/  S2R R0, SR_TID.X ;  /* 0x0000000000007919 */ /* 0x000e6e0000002100 */
[----:B------:R-:W2:Y:S01]  /*0020*/  LDC.64 R6, c[0x0][0x228] ;  /* 0x00008a00ff067b82 */ /* 0x000ea20000000a00 */
[----:B------:R-:W-:Y:S01]  /*0030*/  ULDC.64 UR4, c[0x0][0x208] ;  /* 0x0000820000047ab9 */ /* 0x000fe20000000a00 */
[----:B------:R-:W3:Y:S06]  /*0040*/  S2R R5, SR_CTAID.X ;  /* 0x0000000000057919 */ /* 0x000eec0000002500 */
[----:B------:R-:W4:Y:S08]  /*0050*/  LDC.64 R12, c[0x0][0x218] ;  /* 0x00008600ff0c7b82 */ /* 0x000f300000000a00 */
[----:B------:R-:W5:Y:S08]  /*0060*/  LDC.64 R14, c[0x0][0x220] ;  /* 0x00008800ff0e7b82 */ /* 0x000f700000000a00 */
[----:B------:R-:W5:Y:S01]  /*0070*/  LDC.64 R10, c[0x0][0x238] ;  /* 0x00008e00ff0a7b82 */ /* 0x000f620000000a00 */
[----:B-1----:R-:W-:-:S07]  /*0080*/  SHF.L.U32 R0, R0, 0x1, RZ ;  /* 0x0000000100007819 */ /* 0x002fce00000006ff */
[----:B------:R-:W1:Y:S01]  /*0090*/  LDC.64 R16, c[0x0][0x230] ;  /* 0x00008c00ff107b82 */ /* 0x000e620000000a00 */
[----:B---3--:R-:W-:Y:S02]  /*00a0*/  SHF.R.S32.HI R3, RZ, 0x16, R5 ;  /* 0x00000016ff037819 */ /* 0x008fe40000011405 */
[----:B------:R-:W-:Y:S02]  /*00b0*/  LOP3.LUT R0, R0, 0x1fe, RZ, 0xc0, !PT ;  /* 0x000001fe00007812 */ /* 0x000fe400078ec0ff */
[----:B------:R-:W-:Y:S02]  /*00c0*/  SGXT R3, R3, 0x1 ;  /* 0x000000010303781a */ /* 0x000fe40000000200 */
[----:B------:R-:W-:-:S04]  /*00d0*/  LEA R0, R5, R0, 0x9 ;  /* 0x0000000005007211 */ /* 0x000fc800078e48ff */
[----:B------:R-:W-:-:S04]  /*00e0*/  LEA.HI R3, R3, R0, RZ, 0x9 ;  /* 0x0000000003037211 */ /* 0x000fc800078f48ff */
[----:B------:R-:W-:-:S04]  /*00f0*/  LOP3.LUT R3, R3, 0xfffffe00, RZ, 0xc0, !PT ;  /* 0xfffffe0003037812 */ /* 0x000fc800078ec0ff */
[----:B------:R-:W-:Y:S02]  /*0100*/  IADD3 R8, R0, -R3, RZ ;  /* 0x8000000300087210 */ /* 0x000fe40007ffe0ff */
[----:B------:R-:W3:Y:S03]  /*0110*/  LDC.64 R2, c[0x0][0x210] ;  /* 0x00008400ff027b82 */ /* 0x000ee60000000a00 */
[----:B--2---:R-:W-:-:S06]  /*0120*/  IMAD.WIDE R6, R8, 0x4, R6 ;  /* 0x0000000408067825 */ /* 0x004fcc00078e0206 */
[----:B------:R-:W2:Y:S01]  /*0130*/  LDG.E.EL.64 R6, desc[UR4][R6.64] ;  /* 0x0000000406067981 */ /* 0x000ea2000c2e1b00 */
[----:B----4-:R-:W-:-:S04]  /*0140*/  IMAD.WIDE R12, R8, 0x4, R12 ;  /* 0x00000004080c7825 */ /* 0x010fc800078e020c */
[C---:B-----5:R-:W-:Y:S02]  /*0150*/  IMAD.WIDE R14, R8.reuse, 0x4, R14 ;  /* 0x00000004080e7825 */ /* 0x060fe400078e020e */
[----:B------:R-:W4:Y:S02]  /*0160*/  LDG.E.EL.64 R12, desc[UR4][R12.64] ;  /* 0x000000040c0c7981 */ /* 0x000f24000c2e1b00 */
[----:B0-----:R-:W-:Y:S02]  /*0170*/  IMAD.WIDE R10, R8, 0x4, R10 ;  /* 0x00000004080a7825 */ /* 0x001fe400078e020a */
[----:B------:R-:W5:Y:S02]  /*0180*/  LDG.E.EL.64 R14, desc[UR4][R14.64] ;  /* 0x000000040e0e7981 */ /* 0x000f64000c2e1b00 */
[----:B---3--:R-:W-:Y:S02]  /*0190*/  IMAD.WIDE R2, R0, 0x4, R2 ;  /* 0x0000000400027825 */ /* 0x008fe400078e0202 */
[----:B------:R-:W3:Y:S04]  /*01a0*/  LDG.E.EL.64 R10, desc[UR4][R10.64] ;  /* 0x000000040a0a7981 */ /* 0x000ee8000c2e1b00 */
[----:B------:R-:W4:Y:S01]  /*01b0*/  LDG.E.64 R4, desc[UR4][R2.64] ;  /* 0x0000000402047981 */ /* 0x000f22000c1e1b00 */
[----:B-1----:R-:W-:-:S05]  /*01c0*/  IMAD.WIDE R16, R8, 0x4, R16 ;  /* 0x0000000408107825 */ /* 0x002fca00078e0210 */
[----:B------:R0:W3:Y:S02]  /*01d0*/  LDG.E.EL.64 R8, desc[UR4][R16.64] ;  /* 0x0000000410087981 */ /* 0x0000e4000c2e1b00 */
[----:B0-----:R-:W-:Y:S01]  /*01e0*/  HFMA2.MMA R17, -RZ, RZ, 1.625, 0 ;  /* 0x3e800000ff117435 */ /* 0x001fe200000001ff */
[----:B--2---:R-:W-:Y:S01]  /*01f0*/  FADD R6, R6, 9.9999997473787516356e-06 ;  /* 0x3727c5ac06067421 */ /* 0x004fe20000000000 */
[----:B------:R-:W-:-:S03]  /*0200*/  FADD R18, R7, 9.9999997473787516356e-06 ;  /* 0x3727c5ac07127421 */ /* 0x000fc60000000000 */
[----:B------:R0:W1:Y:S08]  /*0210*/  MUFU.SQRT R19, R6 ;  /* 0x0000000600137308 */ /* 0x0000700000002000 */
[----:B------:R-:W2:Y:S01]  /*0220*/  MUFU.SQRT R20, R18 ;  /* 0x0000001200147308 */ /* 0x000ea20000002000 */
[----:B0-----:R-:W0:Y:S01]  /*0230*/  LDC.64 R6, c[0x0][0x240] ;  /* 0x00009000ff067b82 */ /* 0x001e220000000a00 */
[----:B-1----:R-:W-:-:S02]  /*0240*/  FSETP.GT.AND P0, PT, R19, 8.50705917302346158658e+37, PT ;  /* 0x7e8000001300780b */ /* 0x002fc40003f04000 */
[----:B------:R-:W-:Y:S02]  /*0250*/  FSETP.GEU.AND P2, PT, R19, 1.175494350822287508e-38, PT ;  /* 0x008000001300780b */ /* 0x000fe40003f4e000 */
[C---:B--2---:R-:W-:Y:S02]  /*0260*/  FSETP.GT.AND P1, PT, R20.reuse, 8.50705917302346158658e+37, PT ;  /* 0x7e8000001400780b */ /* 0x044fe40003f24000 */
[----:B------:R-:W-:-:S07]  /*0270*/  FSETP.GEU.AND P3, PT, R20, 1.175494350822287508e-38, PT ;  /* 0x008000001400780b */ /* 0x000fce0003f6e000 */
[----:B------:R-:W-:-:S04]  /*0280*/  @P0 FMUL R19, R19, 0.25 ;  /* 0x3e80000013130820 */ /* 0x000fc80000400000 */
[----:B------:R-:W-:Y:S01]  /*0290*/  @!P2 FMUL R19, R19, 16777216 ;  /* 0x4b8000001313a820 */ /* 0x000fe20000400000 */
[----:B------:R-:W-:-:S04]  /*02a0*/  @P1 FMUL R20, R20, 0.25 ;  /* 0x3e80000014141820 */ /* 0x000fc80000400000 */
[----:B------:R-:W-:Y:S01]  /*02b0*/  @!P3 FMUL R20, R20, 16777216 ;  /* 0x4b8000001414b820 */ /* 0x000fe20000400000 */
[----:B------:R-:W1:Y:S01]  /*02c0*/  MUFU.RCP R19, R19 ;  /* 0x0000001300137308 */ /* 0x000e620000001000 */
[----:B------:R-:W-:-:S07]  /*02d0*/  FSEL R16, R17, 1, P0 ;  /* 0x3f80000011107808 */ /* 0x000fce0000000000 */
[----:B------:R-:W2:Y:S01]  /*02e0*/  MUFU.RCP R20, R20 ;  /* 0x0000001400147308 */ /* 0x000ea20000001000 */
[----:B------:R-:W-:Y:S01]  /*02f0*/  FSEL R17, R17, 1, P1 ;  /* 0x3f80000011117808 */ /* 0x000fe20000800000 */
[----:B------:R-:W-:Y:S01]  /*0300*/  @!P2 FMUL R16, R16, 16777216 ;  /* 0x4b8000001010a820 */ /* 0x000fe20000400000 */
[----:B----4-:R-:W-:Y:S01]  /*0310*/  FADD R4, R4, R12 ;  /* 0x0000000c04047221 */ /* 0x010fe20000000000 */
[----:B------:R-:W-:Y:S02]  /*0320*/  FADD R5, R5, R13 ;  /* 0x0000000d05057221 */ /* 0x000fe40000000000 */
[----:B------:R-:W-:Y:S01]  /*0330*/  @!P3 FMUL R17, R17, 16777216 ;  /* 0x4b8000001111b820 */ /* 0x000fe20000400000 */
[----:B-1----:R-:W-:Y:S01]  /*0340*/  FMUL R19, R19, R16 ;  /* 0x0000001013137220 */ /* 0x002fe20000400000 */
[----:B-----5:R-:W-:Y:S01]  /*0350*/  FADD R14, -R14, R4 ;  /* 0x000000040e0e7221 */ /* 0x020fe20000000100 */
[----:B------:R-:W-:Y:S01]  /*0360*/  FADD R15, -R15, R5 ;  /* 0x000000050f0f7221 */ /* 0x000fe20000000100 */
[----:B--2---:R-:W-:-:S02]  /*0370*/  FMUL R12, R20, R17 ;  /* 0x00000011140c7220 */ /* 0x004fc40000400000 */
[----:B------:R-:W-:Y:S02]  /*0380*/  FMUL R19, R14, R19 ;  /* 0x000000130e137220 */ /* 0x000fe40000400000 */
[----:B------:R-:W-:Y:S01]  /*0390*/  FMUL R12, R15, R12 ;  /* 0x0000000c0f0c7220 */ /* 0x000fe20000400000 */
[----:B0-----:R-:W-:-:S04]  /*03a0*/  IMAD.WIDE R6, R0, 0x4, R6 ;  /* 0x0000000400067825 */ /* 0x001fc800078e0206 */
[----:B---3--:R-:W-:Y:S01]  /*03b0*/  FFMA R8, R8, R19, R10 ;  /* 0x0000001308087223 */ /* 0x008fe2000000000a */
[----:B------:R-:W-:Y:S01]  /*03c0*/  FFMA R9, R9, R12, R11 ;  /* 0x0000000c09097223 */ /* 0x000fe2000000000b */
[----:B------:R-:W-:Y:S04]  /*03d0*/  STG.E.64 desc[UR4][R2.64], R4 ;  /* 0x0000000402007986 */ /* 0x000fe8000c101b04 */
[----:B------:R-:W-:Y:S01]  /*03e0*/  STG.E.64 desc[UR4][R6.64], R8 ;  /* 0x0000000806007986 */ /* 0x000fe2000c101b04 */
[----:B------:R-:W-:Y:S05]  /*03f0*/  EXIT ;  /* 0x000000000000794d */ /* 0x000fea0003800000 */
.L_x_0:
[----:B------:R-:W-:-:S00]  /*0400*/  BRA `(.L_x_0) ;  /* 0xfffffffc00fc7947 */ /* 0x000fc0000383ffff */
[----:B------:R-:W-:-:S00]  /*0410*/  NOP ;  /* 0x0000000000007918 */ /* 0x000fc00000000000 */
        /* <DEDUP_REMOVED lines=14> */
.L_x_1:


//--------------------- .nv.global.init           --------------------------
	.section	.nv.global.init,"aw",@progbits
.nv.global.init:
	.type		_$_str,@object
	.size		_$_str,(_$_str_$_2 - _$_str)
_$_str:
        /*0000*/ 	.byte	0x5f, 0x5f, 0x43, 0x55, 0x44, 0x41, 0x5f, 0x46, 0x54, 0x5a, 0x00
	.type		_$_str_$_2,@object
	.size		_$_str_$_2,(.L_1 - _$_str_$_2)
_$_str_$_2:
        /*000b*/ 	.byte	0x5f, 0x5f, 0x43, 0x55, 0x44, 0x41, 0x5f, 0x50, 0x52, 0x45, 0x43, 0x5f, 0x53, 0x51, 0x52, 0x54
        /*001b*/ 	.byte	0x00
.L_1:


//--------------------- .nv.constant0.triton_poi_fused__native_batch_norm_legit_no_training_convolution_35 --------------------------
	.section	.nv.constant0.triton_poi_fused__native_batch_norm_legit_no_training_convolution_35,"a",@progbits
	.sectionflags	@""
	.align	4
.nv.constant0.triton_poi_fused__native_batch_norm_legit_no_training_convolution_35:
	.zero		588
